//
// Generated by NVIDIA NVVM Compiler
//
// Compiler Build ID: CL-36424714
// Cuda compilation tools, release 13.0, V13.0.88
// Based on NVVM 20.0.0
//

.version 9.0
.target sm_100
.address_size 64

	// .globl	_Z14transposeNaivePKfPfi
// _ZZ14transposeNaivePKfPfiE4tile has been demoted

.visible .entry _Z14transposeNaivePKfPfi(
	.param .u64 .ptr .align 1 _Z14transposeNaivePKfPfi_param_0,
	.param .u64 .ptr .align 1 _Z14transposeNaivePKfPfi_param_1,
	.param .u32 _Z14transposeNaivePKfPfi_param_2
)
{
	.reg .b32 	%r<21>;
	.reg .b32 	%f<3>;
	.reg .b64 	%rd<9>;
	// demoted variable
	.shared .align 4 .b8 _ZZ14transposeNaivePKfPfiE4tile[4096];
	ld.param.u64 	%rd1, [_Z14transposeNaivePKfPfi_param_0];
	ld.param.u64 	%rd2, [_Z14transposeNaivePKfPfi_param_1];
	ld.param.u32 	%r1, [_Z14transposeNaivePKfPfi_param_2];
	cvta.to.global.u64 	%rd3, %rd2;
	cvta.to.global.u64 	%rd4, %rd1;
	mov.u32 	%r2, %ctaid.x;
	shl.b32 	%r3, %r2, 5;
	mov.u32 	%r4, %tid.x;
	add.s32 	%r5, %r3, %r4;
	mov.u32 	%r6, %ctaid.y;
	shl.b32 	%r7, %r6, 5;
	mov.u32 	%r8, %tid.y;
	add.s32 	%r9, %r7, %r8;
	mad.lo.s32 	%r10, %r1, %r9, %r5;
	mul.wide.s32 	%rd5, %r10, 4;
	add.s64 	%rd6, %rd4, %rd5;
	ld.global.f32 	%f1, [%rd6];
	shl.b32 	%r11, %r8, 7;
	mov.u32 	%r12, _ZZ14transposeNaivePKfPfiE4tile;
	add.s32 	%r13, %r12, %r11;
	shl.b32 	%r14, %r4, 2;
	add.s32 	%r15, %r13, %r14;
	st.shared.f32 	[%r15], %f1;
	bar.sync 	0;
	shl.b32 	%r16, %r4, 7;
	add.s32 	%r17, %r12, %r16;
	shl.b32 	%r18, %r8, 2;
	add.s32 	%r19, %r17, %r18;
	ld.shared.f32 	%f2, [%r19];
	mad.lo.s32 	%r20, %r1, %r5, %r9;
	mul.wide.s32 	%rd7, %r20, 4;
	add.s64 	%rd8, %rd3, %rd7;
	st.global.f32 	[%rd8], %f2;
	ret;

}
	// .globl	_Z29stream_ordered_memory_examplev
.visible .entry _Z29stream_ordered_memory_examplev()
{


	ret;

}
	// .globl	_Z11tma_examplev
.visible .entry _Z11tma_examplev()
{


	ret;

}


// ===== COMPILED SASS (sm_100) =====

	.target	sm_100

	.elftype	@"ET_EXEC"


//--------------------- .note.nv.tkinfo           --------------------------
	.section	.note.nv.tkinfo,"",@"SHT_NOTE"
	.sectionflags	@"SHF_NOTE_NV_TKINFO"
	.tkinfo
        /*0018*/ 	.word	0x00000002
        /*0030*/ 	.string	""
        /*0030*/ 	.string	"ptxas"
        /*0030*/ 	.string	"Cuda compilation tools, release 13.0, V13.0.88"
        /*0030*/ 	.string	"Build cuda_13.0.r13.0/compiler.36424714_0"
        /*0030*/ 	.string	"-arch sm_100 -m 64 "



//--------------------- .note.nv.cuinfo           --------------------------
	.section	.note.nv.cuinfo,"",@"SHT_NOTE"
	.sectionflags	@"SHF_NOTE_NV_CUINFO"
        /*0018*/ 	.short	0x0002
        /*001a*/ 	.short	0x0064
        /*001c*/ 	.short	0x0082
	.zero		2


//--------------------- .nv.info                  --------------------------
	.section	.nv.info,"",@"SHT_CUDA_INFO"
	.align	4


	//----- nvinfo : EIATTR_REGCOUNT
	.align		4
        /*0000*/ 	.byte	0x04, 0x2f
        /*0002*/ 	.short	(.L_1 - .L_0)
	.align		4
.L_0:
        /*0004*/ 	.word	index@(_Z14transposeNaivePKfPfi)
        /*0008*/ 	.word	0x0000000d


	//----- nvinfo : EIATTR_FRAME_SIZE
	.align		4
.L_1:
        /*000c*/ 	.byte	0x04, 0x11
        /*000e*/ 	.short	(.L_3 - .L_2)
	.align		4
.L_2:
        /*0010*/ 	.word	index@(_Z14transposeNaivePKfPfi)
        /*0014*/ 	.word	0x00000000


	//----- nvinfo : EIATTR_REGCOUNT
	.align		4
.L_3:
        /*0018*/ 	.byte	0x04, 0x2f
        /*001a*/ 	.short	(.L_5 - .L_4)
	.align		4
.L_4:
        /*001c*/ 	.word	index@(_Z29stream_ordered_memory_examplev)
        /*0020*/ 	.word	0x00000004


	//----- nvinfo : EIATTR_FRAME_SIZE
	.align		4
.L_5:
        /*0024*/ 	.byte	0x04, 0x11
        /*0026*/ 	.short	(.L_7 - .L_6)
	.align		4
.L_6:
        /*0028*/ 	.word	index@(_Z29stream_ordered_memory_examplev)
        /*002c*/ 	.word	0x00000000


	//----- nvinfo : EIATTR_REGCOUNT
	.align		4
.L_7:
        /*0030*/ 	.byte	0x04, 0x2f
        /*0032*/ 	.short	(.L_9 - .L_8)
	.align		4
.L_8:
        /*0034*/ 	.word	index@(_Z11tma_examplev)
        /*0038*/ 	.word	0x00000004


	//----- nvinfo : EIATTR_FRAME_SIZE
	.align		4
.L_9:
        /*003c*/ 	.byte	0x04, 0x11
        /*003e*/ 	.short	(.L_11 - .L_10)
	.align		4
.L_10:
        /*0040*/ 	.word	index@(_Z11tma_examplev)
        /*0044*/ 	.word	0x00000000


	//----- nvinfo : EIATTR_MIN_STACK_SIZE
	.align		4
.L_11:
        /*0048*/ 	.byte	0x04, 0x12
        /*004a*/ 	.short	(.L_13 - .L_12)
	.align		4
.L_12:
        /*004c*/ 	.word	index@(_Z11tma_examplev)
        /*0050*/ 	.word	0x00000000


	//----- nvinfo : EIATTR_MIN_STACK_SIZE
	.align		4
.L_13:
        /*0054*/ 	.byte	0x04, 0x12
        /*0056*/ 	.short	(.L_15 - .L_14)
	.align		4
.L_14:
        /*0058*/ 	.word	index@(_Z29stream_ordered_memory_examplev)
        /*005c*/ 	.word	0x00000000


	//----- nvinfo : EIATTR_MIN_STACK_SIZE
	.align		4
.L_15:
        /*0060*/ 	.byte	0x04, 0x12
        /*0062*/ 	.short	(.L_17 - .L_16)
	.align		4
.L_16:
        /*0064*/ 	.word	index@(_Z14transposeNaivePKfPfi)
        /*0068*/ 	.word	0x00000000
.L_17:


//--------------------- .nv.compat                --------------------------
	.section	.nv.compat,"",@"SHT_CUDA_COMPAT_INFO"
	.align	4
        /*0000*/ 	.byte	0x02, 0x09, 0x00, 0x00, 0x02, 0x02, 0x01, 0x00, 0x02, 0x05, 0x05, 0x00, 0x03, 0x07, 0x01, 0x01
        /*0010*/ 	.byte	0x02, 0x03, 0x00, 0x00, 0x02, 0x06, 0x01, 0x00, 0x04, 0x0b, 0x08, 0x00, 0x09, 0x00, 0x00, 0x00
        /*0020*/ 	.byte	0x00, 0x00, 0x00, 0x00


//--------------------- .nv.info._Z11tma_examplev --------------------------
	.section	.nv.info._Z11tma_examplev,"",@"SHT_CUDA_INFO"
	.sectionflags	@""
	.align	4


	//----- nvinfo : EIATTR_CUDA_API_VERSION
	.align		4
        /*0000*/ 	.byte	0x04, 0x37
        /*0002*/ 	.short	(.L_19 - .L_18)
.L_18:
        /*0004*/ 	.word	0x00000082


	//----- nvinfo : EIATTR_SPARSE_MMA_MASK
	.align		4
.L_19:
        /*0008*/ 	.byte	0x03, 0x50
        /*000a*/ 	.short	0x0000


	//----- nvinfo : EIATTR_MAXREG_COUNT
	.align		4
        /*000c*/ 	.byte	0x03, 0x1b
        /*000e*/ 	.short	0x00ff


	//----- nvinfo : EIATTR_MERCURY_ISA_VERSION
	.align		4
        /*0010*/ 	.byte	0x03, 0x5f
        /*0012*/ 	.short	0x0101


	//----- nvinfo : EIATTR_VRC_CTA_INIT_COUNT
	.align		4
        /*0014*/ 	.byte	0x02, 0x4a
	.zero		1
	.zero		1


	//----- nvinfo : EIATTR_EXIT_INSTR_OFFSETS
	.align		4
        /*0018*/ 	.byte	0x04, 0x1c
        /*001a*/ 	.short	(.L_21 - .L_20)


	//   ....[0]....
.L_20:
        /*001c*/ 	.word	0x00000010


	//----- nvinfo : EIATTR_SW_WAR
	.align		4
.L_21:
        /*0020*/ 	.byte	0x04, 0x36
        /*0022*/ 	.short	(.L_23 - .L_22)
.L_22:
        /*0024*/ 	.word	0x00000008
.L_23:


//--------------------- .nv.info._Z29stream_ordered_memory_examplev --------------------------
	.section	.nv.info._Z29stream_ordered_memory_examplev,"",@"SHT_CUDA_INFO"
	.sectionflags	@""
	.align	4


	//----- nvinfo : EIATTR_CUDA_API_VERSION
	.align		4
        /*0000*/ 	.byte	0x04, 0x37
        /*0002*/ 	.short	(.L_25 - .L_24)
.L_24:
        /*0004*/ 	.word	0x00000082


	//----- nvinfo : EIATTR_SPARSE_MMA_MASK
	.align		4
.L_25:
        /*0008*/ 	.byte	0x03, 0x50
        /*000a*/ 	.short	0x0000


	//----- nvinfo : EIATTR_MAXREG_COUNT
	.align		4
        /*000c*/ 	.byte	0x03, 0x1b
        /*000e*/ 	.short	0x00ff


	//----- nvinfo : EIATTR_MERCURY_ISA_VERSION
	.align		4
        /*0010*/ 	.byte	0x03, 0x5f
        /*0012*/ 	.short	0x0101


	//----- nvinfo : EIATTR_VRC_CTA_INIT_COUNT
	.align		4
        /*0014*/ 	.byte	0x02, 0x4a
	.zero		1
	.zero		1


	//----- nvinfo : EIATTR_EXIT_INSTR_OFFSETS
	.align		4
        /*0018*/ 	.byte	0x04, 0x1c
        /*001a*/ 	.short	(.L_27 - .L_26)


	//   ....[0]....
.L_26:
        /*001c*/ 	.word	0x00000010


	//----- nvinfo : EIATTR_SW_WAR
	.align		4
.L_27:
        /*0020*/ 	.byte	0x04, 0x36
        /*0022*/ 	.short	(.L_29 - .L_28)
.L_28:
        /*0024*/ 	.word	0x00000008
.L_29:


//--------------------- .nv.info._Z14transposeNaivePKfPfi --------------------------
	.section	.nv.info._Z14transposeNaivePKfPfi,"",@"SHT_CUDA_INFO"
	.sectionflags	@""
	.align	4


	//----- nvinfo : EIATTR_CUDA_API_VERSION
	.align		4
        /*0000*/ 	.byte	0x04, 0x37
        /*0002*/ 	.short	(.L_31 - .L_30)
.L_30:
        /*0004*/ 	.word	0x00000082


	//----- nvinfo : EIATTR_KPARAM_INFO
	.align		4
.L_31:
        /*0008*/ 	.byte	0x04, 0x17
        /*000a*/ 	.short	(.L_33 - .L_32)
.L_32:
        /*000c*/ 	.word	0x00000000
        /*0010*/ 	.short	0x0002
        /*0012*/ 	.short	0x0010
        /*0014*/ 	.byte	0x00, 0xf0, 0x11, 0x00


	//----- nvinfo : EIATTR_KPARAM_INFO
	.align		4
.L_33:
        /*0018*/ 	.byte	0x04, 0x17
        /*001a*/ 	.short	(.L_35 - .L_34)
.L_34:
        /*001c*/ 	.word	0x00000000
        /*0020*/ 	.short	0x0001
        /*0022*/ 	.short	0x0008
        /*0024*/ 	.byte	0x00, 0xf5, 0x21, 0x00


	//----- nvinfo : EIATTR_KPARAM_INFO
	.align		4
.L_35:
        /*0028*/ 	.byte	0x04, 0x17
        /*002a*/ 	.short	(.L_37 - .L_36)
.L_36:
        /*002c*/ 	.word	0x00000000
        /*0030*/ 	.short	0x0000
        /*0032*/ 	.short	0x0000
        /*0034*/ 	.byte	0x00, 0xf5, 0x21, 0x00


	//----- nvinfo : EIATTR_SPARSE_MMA_MASK
	.align		4
.L_37:
        /*0038*/ 	.byte	0x03, 0x50
        /*003a*/ 	.short	0x0000


	//----- nvinfo : EIATTR_MAXREG_COUNT
	.align		4
        /*003c*/ 	.byte	0x03, 0x1b
        /*003e*/ 	.short	0x00ff


	//----- nvinfo : EIATTR_NUM_BARRIERS
	.align		4
        /*0040*/ 	.byte	0x02, 0x4c
        /*0042*/ 	.byte	0x01
	.zero		1


	//----- nvinfo : EIATTR_MERCURY_ISA_VERSION
	.align		4
        /*0044*/ 	.byte	0x03, 0x5f
        /*0046*/ 	.short	0x0101


	//----- nvinfo : EIATTR_VRC_CTA_INIT_COUNT
	.align		4
        /*0048*/ 	.byte	0x02, 0x4a
	.zero		1
	.zero		1


	//----- nvinfo : EIATTR_EXIT_INSTR_OFFSETS
	.align		4
        /*004c*/ 	.byte	0x04, 0x1c
        /*004e*/ 	.short	(.L_39 - .L_38)


	//   ....[0]....
.L_38:
        /*0050*/ 	.word	0x000001b0


	//----- nvinfo : EIATTR_CBANK_PARAM_SIZE
	.align		4
.L_39:
        /*0054*/ 	.byte	0x03, 0x19
        /*0056*/ 	.short	0x0014


	//----- nvinfo : EIATTR_PARAM_CBANK
	.align		4
        /*0058*/ 	.byte	0x04, 0x0a
        /*005a*/ 	.short	(.L_41 - .L_40)
	.align		4
.L_40:
        /*005c*/ 	.word	index@(.nv.constant0._Z14transposeNaivePKfPfi)
        /*0060*/ 	.short	0x0380
        /*0062*/ 	.short	0x0014


	//----- nvinfo : EIATTR_SW_WAR
	.align		4
.L_41:
        /*0064*/ 	.byte	0x04, 0x36
        /*0066*/ 	.short	(.L_43 - .L_42)
.L_42:
        /*0068*/ 	.word	0x00000008
.L_43:


//--------------------- .nv.callgraph             --------------------------
	.section	.nv.callgraph,"",@"SHT_CUDA_CALLGRAPH"
	.align	4
	.sectionentsize	8
	.align		4
        /*0000*/ 	.word	0x00000000
	.align		4
        /*0004*/ 	.word	0xffffffff
	.align		4
        /*0008*/ 	.word	0x00000000
	.align		4
        /*000c*/ 	.word	0xfffffffe
	.align		4
        /*0010*/ 	.word	0x00000000
	.align		4
        /*0014*/ 	.word	0xfffffffd
	.align		4
        /*0018*/ 	.word	0x00000000
	.align		4
        /*001c*/ 	.word	0xfffffffc


//--------------------- .text._Z11tma_examplev    --------------------------
	.section	.text._Z11tma_examplev,"ax",@progbits
	.align	128
        .global         _Z11tma_examplev
        .type           _Z11tma_examplev,@function
        .size           _Z11tma_examplev,(.L_x_3 - _Z11tma_examplev)
        .other          _Z11tma_examplev,@"STO_CUDA_ENTRY STV_DEFAULT"
_Z11tma_examplev:
.text._Z11tma_examplev:
[----:B------:R-:W-:Y:S01]  /*0000*/  LDC R1, c[0x0][0x37c] ;  /* 0x0000df00ff017b82 */ /* 0x000fe20000000800 */
[----:B------:R-:W-:Y:S05]  /*0010*/  EXIT ;  /* 0x000000000000794d */ /* 0x000fea0003800000 */
.L_x_0:
[----:B------:R-:W-:-:S00]  /*0020*/  BRA `(.L_x_0) ;  /* 0xfffffffc00fc7947 */ /* 0x000fc0000383ffff */
[----:B------:R-:W-:-:S00]  /*0030*/  NOP ;  /* 0x0000000000007918 */ /* 0x000fc00000000000 */
        /* <DEDUP_REMOVED lines=12> */
.L_x_3:


//--------------------- .text._Z29stream_ordered_memory_examplev --------------------------
	.section	.text._Z29stream_ordered_memory_examplev,"ax",@progbits
	.align	128
        .global         _Z29stream_ordered_memory_examplev
        .type           _Z29stream_ordered_memory_examplev,@function
        .size           _Z29stream_ordered_memory_examplev,(.L_x_4 - _Z29stream_ordered_memory_examplev)
        .other          _Z29stream_ordered_memory_examplev,@"STO_CUDA_ENTRY STV_DEFAULT"
_Z29stream_ordered_memory_examplev:
.text._Z29stream_ordered_memory_examplev:
[----:B------:R-:W-:Y:S01]  /*0000*/  LDC R1, c[0x0][0x37c] ;  /* 0x0000df00ff017b82 */ /* 0x000fe20000000800 */
[----:B------:R-:W-:Y:S05]  /*0010*/  EXIT ;  /* 0x000000000000794d */ /* 0x000fea0003800000 */
.L_x_1:
        /* <DEDUP_REMOVED lines=14> */
.L_x_4:


//--------------------- .text._Z14transposeNaivePKfPfi --------------------------
	.section	.text._Z14transposeNaivePKfPfi,"ax",@progbits
	.align	128
        .global         _Z14transposeNaivePKfPfi
        .type           _Z14transposeNaivePKfPfi,@function
        .size           _Z14transposeNaivePKfPfi,(.L_x_5 - _Z14transposeNaivePKfPfi)
        .other          _Z14transposeNaivePKfPfi,@"STO_CUDA_ENTRY STV_DEFAULT"
_Z14transposeNaivePKfPfi:
.text._Z14transposeNaivePKfPfi:
[----:B------:R-:W-:Y:S01]  /*0000*/  LDC R1, c[0x0][0x37c] ;  /* 0x0000df00ff017b82 */ /* 0x000fe20000000800 */
[----:B------:R-:W0:Y:S07]  /*0010*/  S2R R0, SR_CTAID.X ;  /* 0x0000000000007919 */ /* 0x000e2e0000002500 */
[----:B------:R-:W1:Y:S01]  /*0020*/  LDC.64 R2, c[0x0][0x380] ;  /* 0x0000e000ff027b82 */ /* 0x000e620000000a00 */
[----:B------:R-:W2:Y:S01]  /*0030*/  LDCU UR8, c[0x0][0x390] ;  /* 0x00007200ff0877ac */ /* 0x000ea20008000800 */
[----:B------:R-:W0:Y:S01]  /*0040*/  S2R R9, SR_TID.X ;  /* 0x0000000000097919 */ /* 0x000e220000002100 */
[----:B------:R-:W3:Y:S01]  /*0050*/  LDCU.64 UR6, c[0x0][0x358] ;  /* 0x00006b00ff0677ac */ /* 0x000ee20008000a00 */
[----:B------:R-:W4:Y:S01]  /*0060*/  S2R R5, SR_CTAID.Y ;  /* 0x0000000000057919 */ /* 0x000f220000002600 */
[----:B------:R-:W4:Y:S01]  /*0070*/  S2R R10, SR_TID.Y ;  /* 0x00000000000a7919 */ /* 0x000f220000002200 */
[----:B0-----:R-:W-:-:S02]  /*0080*/  LEA R0, R0, R9, 0x5 ;  /* 0x0000000900007211 */ /* 0x001fc400078e28ff */
[----:B----4-:R-:W-:-:S05]  /*0090*/  LEA R5, R5, R10, 0x5 ;  /* 0x0000000a05057211 */ /* 0x010fca00078e28ff */
[----:B--2---:R-:W-:-:S04]  /*00a0*/  IMAD R7, R5, UR8, R0 ;  /* 0x0000000805077c24 */ /* 0x004fc8000f8e0200 */
[----:B-1----:R-:W-:-:S05]  /*00b0*/  IMAD.WIDE R2, R7, 0x4, R2 ;  /* 0x0000000407027825 */ /* 0x002fca00078e0202 */
[----:B---3--:R0:W2:Y:S01]  /*00c0*/  LDG.E R4, desc[UR6][R2.64] ;  /* 0x0000000602047981 */ /* 0x0080a2000c1e1900 */
[----:B------:R-:W1:Y:S01]  /*00d0*/  S2UR UR5, SR_CgaCtaId ;  /* 0x00000000000579c3 */ /* 0x000e620000008800 */
[----:B------:R-:W-:Y:S01]  /*00e0*/  UMOV UR4, 0x400 ;  /* 0x0000040000047882 */ /* 0x000fe20000000000 */
[----:B------:R-:W-:-:S06]  /*00f0*/  IMAD R5, R0, UR8, R5 ;  /* 0x0000000800057c24 */ /* 0x000fcc000f8e0205 */
[----:B0-----:R-:W0:Y:S01]  /*0100*/  LDC.64 R2, c[0x0][0x388] ;  /* 0x0000e200ff027b82 */ /* 0x001e220000000a00 */
[----:B-1----:R-:W-:-:S06]  /*0110*/  ULEA UR4, UR5, UR4, 0x18 ;  /* 0x0000000405047291 */ /* 0x002fcc000f8ec0ff */
[C---:B------:R-:W-:Y:S02]  /*0120*/  LEA R6, R10.reuse, UR4, 0x7 ;  /* 0x000000040a067c11 */ /* 0x040fe4000f8e38ff */
[----:B------:R-:W-:Y:S01]  /*0130*/  LEA R8, R9, UR4, 0x7 ;  /* 0x0000000409087c11 */ /* 0x000fe2000f8e38ff */
[----:B0-----:R-:W-:Y:S01]  /*0140*/  IMAD.WIDE R2, R5, 0x4, R2 ;  /* 0x0000000405027825 */ /* 0x001fe200078e0202 */
[----:B------:R-:W-:Y:S02]  /*0150*/  LEA R7, R9, R6, 0x2 ;  /* 0x0000000609077211 */ /* 0x000fe400078e10ff */
[----:B------:R-:W-:-:S03]  /*0160*/  LEA R8, R10, R8, 0x2 ;  /* 0x000000080a087211 */ /* 0x000fc600078e10ff */
[----:B--2---:R-:W-:Y:S01]  /*0170*/  STS [R7], R4 ;  /* 0x0000000407007388 */ /* 0x004fe20000000800 */
[----:B------:R-:W-:Y:S06]  /*0180*/  BAR.SYNC.DEFER_BLOCKING 0x0 ;  /* 0x0000000000007b1d */ /* 0x000fec0000010000 */
[----:B------:R-:W0:Y:S04]  /*0190*/  LDS R9, [R8] ;  /* 0x0000000008097984 */ /* 0x000e280000000800 */
[----:B0-----:R-:W-:Y:S01]  /*01a0*/  STG.E desc[UR6][R2.64], R9 ;  /* 0x0000000902007986 */ /* 0x001fe2000c101906 */
[----:B------:R-:W-:Y:S05]  /*01b0*/  EXIT ;  /* 0x000000000000794d */ /* 0x000fea0003800000 */
.L_x_2:
        /* <DEDUP_REMOVED lines=12> */
.L_x_5:


//--------------------- .nv.shared.reserved.0     --------------------------
	.section	.nv.shared.reserved.0,"aw",@nobits
	.weak		__nv_reservedSMEM_offset_0_alias
	.size		__nv_reservedSMEM_offset_0_alias, 0, 64
	.other		__nv_reservedSMEM_offset_0_alias,@"STO_CUDA_RESERVED_SHARED STV_DEFAULT"
__nv_reservedSMEM_offset_0_alias:
	.zero		0
	.zero		64


//--------------------- .nv.shared._Z14transposeNaivePKfPfi --------------------------
	.section	.nv.shared._Z14transposeNaivePKfPfi,"aw",@nobits
	.sectionflags	@""
	.align	4
.nv.shared._Z14transposeNaivePKfPfi:
	.zero		5120


//--------------------- .nv.constant0._Z11tma_examplev --------------------------
	.section	.nv.constant0._Z11tma_examplev,"a",@progbits
	.sectionflags	@""
	.align	4
.nv.constant0._Z11tma_examplev:
	.zero		896


//--------------------- .nv.constant0._Z29stream_ordered_memory_examplev --------------------------
	.section	.nv.constant0._Z29stream_ordered_memory_examplev,"a",@progbits
	.sectionflags	@""
	.align	4
.nv.constant0._Z29stream_ordered_memory_examplev:
	.zero		896


//--------------------- .nv.constant0._Z14transposeNaivePKfPfi --------------------------
	.section	.nv.constant0._Z14transposeNaivePKfPfi,"a",@progbits
	.sectionflags	@""
	.align	4
.nv.constant0._Z14transposeNaivePKfPfi:
	.zero		916


//--------------------- SYMBOLS --------------------------

	.type		.nv.reservedSmem.offset0,@object
	.size		.nv.reservedSmem.offset0,0x4
	.type		.nv.reservedSmem.cap,@object
	.size		.nv.reservedSmem.cap,0x4
